	.headerflags	@"EF_CUDA_TEXMODE_UNIFIED EF_CUDA_64BIT_ADDRESS EF_CUDA_ACCELERATORS EF_CUDA_SM90 EF_CUDA_VIRTUAL_SM(EF_CUDA_SM90)"
	.elftype	@"ET_EXEC"


//--------------------- .nv.info                  --------------------------
	.section	.nv.info,"",@"SHT_CUDA_INFO"
	.align	4


	//----- nvinfo : EIATTR_REGCOUNT
	.align		4
        /*0000*/ 	.byte	0x04, 0x2f
        /*0002*/ 	.short	(.L_3 - .L_2)
	.align		4
.L_2:
        /*0004*/ 	.word	index@(triton_poi_fused__native_batch_norm_legit_no_training_convolution_hardtanh_32)
        /*0008*/ 	.word	0x0000001c


	//----- nvinfo : EIATTR_MIN_STACK_SIZE
	.align		4
.L_3:
        /*000c*/ 	.byte	0x04, 0x12
        /*000e*/ 	.short	(.L_5 - .L_4)
	.align		4
.L_4:
        /*0010*/ 	.word	index@(triton_poi_fused__native_batch_norm_legit_no_training_convolution_hardtanh_32)
        /*0014*/ 	.word	0x00000000


	//----- nvinfo : EIATTR_FRAME_SIZE
	.align		4
.L_5:
        /*0018*/ 	.byte	0x04, 0x11
        /*001a*/ 	.short	(.L_7 - .L_6)
	.align		4
.L_6:
        /*001c*/ 	.word	index@(triton_poi_fused__native_batch_norm_legit_no_training_convolution_hardtanh_32)
        /*0020*/ 	.word	0x00000000


	//----- nvinfo : EIATTR_MIN_STACK_SIZE
	.align		4
.L_7:
        /*0024*/ 	.byte	0x04, 0x12
        /*0026*/ 	.short	(.L_9 - .L_8)
	.align		4
.L_8:
        /*0028*/ 	.word	index@(triton_poi_fused__native_batch_norm_legit_no_training_convolution_hardtanh_32)
        /*002c*/ 	.word	0x00000000
.L_9:


//--------------------- .nv.info.triton_poi_fused__native_batch_norm_legit_no_training_convolution_hardtanh_32 --------------------------
	.section	.nv.info.triton_poi_fused__native_batch_norm_legit_no_training_convolution_hardtanh_32,"",@"SHT_CUDA_INFO"
	.sectionflags	@""
	.align	4


	//----- nvinfo : EIATTR_CUDA_API_VERSION
	.align		4
        /*0000*/ 	.byte	0x04, 0x37
        /*0002*/ 	.short	(.L_11 - .L_10)
.L_10:
        /*0004*/ 	.word	0x0000007c


	//----- nvinfo : EIATTR_KPARAM_INFO
	.align		4
.L_11:
        /*0008*/ 	.byte	0x04, 0x17
        /*000a*/ 	.short	(.L_13 - .L_12)
.L_12:
        /*000c*/ 	.word	0x00000000
        /*0010*/ 	.short	0x0007
        /*0012*/ 	.short	0x0038
        /*0014*/ 	.byte	0x00, 0xf0, 0x11, 0x00


	//----- nvinfo : EIATTR_KPARAM_INFO
	.align		4
.L_13:
        /*0018*/ 	.byte	0x04, 0x17
        /*001a*/ 	.short	(.L_15 - .L_14)
.L_14:
        /*001c*/ 	.word	0x00000000
        /*0020*/ 	.short	0x0006
        /*0022*/ 	.short	0x0030
        /*0024*/ 	.byte	0x00, 0xf4, 0x21, 0x00


	//----- nvinfo : EIATTR_KPARAM_INFO
	.align		4
.L_15:
        /*0028*/ 	.byte	0x04, 0x17
        /*002a*/ 	.short	(.L_17 - .L_16)
.L_16:
        /*002c*/ 	.word	0x00000000
        /*0030*/ 	.short	0x0005
        /*0032*/ 	.short	0x0028
        /*0034*/ 	.byte	0x00, 0xf4, 0x21, 0x00


	//----- nvinfo : EIATTR_KPARAM_INFO
	.align		4
.L_17:
        /*0038*/ 	.byte	0x04, 0x17
        /*003a*/ 	.short	(.L_19 - .L_18)
.L_18:
        /*003c*/ 	.word	0x00000000
        /*0040*/ 	.short	0x0004
        /*0042*/ 	.short	0x0020
        /*0044*/ 	.byte	0x00, 0xf4, 0x21, 0x00


	//----- nvinfo : EIATTR_KPARAM_INFO
	.align		4
.L_19:
        /*0048*/ 	.byte	0x04, 0x17
        /*004a*/ 	.short	(.L_21 - .L_20)
.L_20:
        /*004c*/ 	.word	0x00000000
        /*0050*/ 	.short	0x0003
        /*0052*/ 	.short	0x0018
        /*0054*/ 	.byte	0x00, 0xf4, 0x21, 0x00


	//----- nvinfo : EIATTR_KPARAM_INFO
	.align		4
.L_21:
        /*0058*/ 	.byte	0x04, 0x17
        /*005a*/ 	.short	(.L_23 - .L_22)
.L_22:
        /*005c*/ 	.word	0x00000000
        /*0060*/ 	.short	0x0002
        /*0062*/ 	.short	0x0010
        /*0064*/ 	.byte	0x00, 0xf4, 0x21, 0x00


	//----- nvinfo : EIATTR_KPARAM_INFO
	.align		4
.L_23:
        /*0068*/ 	.byte	0x04, 0x17
        /*006a*/ 	.short	(.L_25 - .L_24)
.L_24:
        /*006c*/ 	.word	0x00000000
        /*0070*/ 	.short	0x0001
        /*0072*/ 	.short	0x0008
        /*0074*/ 	.byte	0x00, 0xf4, 0x21, 0x00


	//----- nvinfo : EIATTR_KPARAM_INFO
	.align		4
.L_25:
        /*0078*/ 	.byte	0x04, 0x17
        /*007a*/ 	.short	(.L_27 - .L_26)
.L_26:
        /*007c*/ 	.word	0x00000000
        /*0080*/ 	.short	0x0000
        /*0082*/ 	.short	0x0000
        /*0084*/ 	.byte	0x00, 0xf4, 0x21, 0x00


	//----- nvinfo : EIATTR_SPARSE_MMA_MASK
	.align		4
.L_27:
        /*0088*/ 	.byte	0x03, 0x50
        /*008a*/ 	.short	0x0000


	//----- nvinfo : EIATTR_MAXREG_COUNT
	.align		4
        /*008c*/ 	.byte	0x03, 0x1b
        /*008e*/ 	.short	0x00ff


	//----- nvinfo : EIATTR_EXIT_INSTR_OFFSETS
	.align		4
        /*0090*/ 	.byte	0x04, 0x1c
        /*0092*/ 	.short	(.L_29 - .L_28)


	//   ....[0]....
.L_28:
        /*0094*/ 	.word	0x000004f0


	//   ....[1]....
        /*0098*/ 	.word	0x00000510


	//----- nvinfo : EIATTR_REQNTID
	.align		4
.L_29:
        /*009c*/ 	.byte	0x04, 0x10
        /*009e*/ 	.short	(.L_31 - .L_30)
.L_30:
        /*00a0*/ 	.word	0x00000100
        /*00a4*/ 	.word	0x00000001
        /*00a8*/ 	.word	0x00000001


	//----- nvinfo : EIATTR_CBANK_PARAM_SIZE
	.align		4
.L_31:
        /*00ac*/ 	.byte	0x03, 0x19
        /*00ae*/ 	.short	0x003c


	//----- nvinfo : EIATTR_PARAM_CBANK
	.align		4
        /*00b0*/ 	.byte	0x04, 0x0a
        /*00b2*/ 	.short	(.L_33 - .L_32)
	.align		4
.L_32:
        /*00b4*/ 	.word	index@(.nv.constant0.triton_poi_fused__native_batch_norm_legit_no_training_convolution_hardtanh_32)
        /*00b8*/ 	.short	0x0210
        /*00ba*/ 	.short	0x003c


	//----- nvinfo : EIATTR_SW_WAR
	.align		4
.L_33:
        /*00bc*/ 	.byte	0x04, 0x36
        /*00be*/ 	.short	(.L_35 - .L_34)
.L_34:
        /*00c0*/ 	.word	0x00000008
.L_35:


//--------------------- .nv.callgraph             --------------------------
	.section	.nv.callgraph,"",@"SHT_CUDA_CALLGRAPH"
	.align	4
	.sectionentsize	8
	.align		4
        /*0000*/ 	.word	0x00000000
	.align		4
        /*0004*/ 	.word	0xffffffff
	.align		4
        /*0008*/ 	.word	0x00000000
	.align		4
        /*000c*/ 	.word	0xfffffffe
	.align		4
        /*0010*/ 	.word	0x00000000
	.align		4
        /*0014*/ 	.word	0xfffffffd
	.align		4
        /*0018*/ 	.word	0x00000000
	.align		4
        /*001c*/ 	.word	0xfffffffc


//--------------------- .nv.constant4             --------------------------
	.section	.nv.constant4,"a",@progbits
	.align	8
	.align		8
.nv.constant4:
        /*0000*/ 	.dword	_$_str
	.align		8
        /*0008*/ 	.dword	_$_str_$_2


//--------------------- .text.triton_poi_fused__native_batch_norm_legit_no_training_convolution_hardtanh_32 --------------------------
	.section	.text.triton_poi_fused__native_batch_norm_legit_no_training_convolution_hardtanh_32,"ax",@progbits
	.align	128
        .global         triton_poi_fused__native_batch_norm_legit_no_training_convolution_hardtanh_32
        .type           triton_poi_fused__native_batch_norm_legit_no_training_convolution_hardtanh_32,@function
        .size           triton_poi_fused__native_batch_norm_legit_no_training_convolution_hardtanh_32,(.L_x_1 - triton_poi_fused__native_batch_norm_legit_no_training_convolution_hardtanh_32)
        .other          triton_poi_fused__native_batch_norm_legit_no_training_convolution_hardtanh_32,@"STO_CUDA_ENTRY STV_DEFAULT"
triton_poi_fused__native_batch_norm_legit_no_training_convolution_hardtanh_32:
.text.triton_poi_fused__native_batch_norm_legit_no_training_convolution_hardtanh_32:
[----:B------:R-:W0:Y:S01]  /*0000*/  LDC R1, c[0x0][0x28] ;  /* 0x00000a00ff017b82 */ /* 0x000e220000000800 */
[----:B------:R-:W1:Y:S01]  /*0010*/  S2R R0, SR_TID.X ;  /* 0x0000000000007919 */ /* 0x000e620000002100 */
[----:B------:R-:W-:-:S06]  /*0020*/  HFMA2.MMA R2, -RZ, RZ, 0, 0 ;  /* 0x00000000ff027435 */ /* 0x000fcc00000001ff */
[----:B------:R-:W2:Y:S01]  /*0030*/  LDC.64 R4, c[0x0][0x228] ;  /* 0x00008a00ff047b82 */ /* 0x000ea20000000a00 */
[----:B------:R-:W-:Y:S01]  /*0040*/  CS2R R8, SRZ ;  /* 0x0000000000087805 */ /* 0x000fe2000001ff00 */
[----:B------:R-:W3:Y:S01]  /*0050*/  S2R R3, SR_CTAID.X ;  /* 0x0000000000037919 */ /* 0x000ee20000002500 */
[----:B------:R-:W-:-:S05]  /*0060*/  ULDC.64 UR4, c[0x0][0x208] ;  /* 0x0000820000047ab9 */ /* 0x000fca0000000a00 */
[----:B------:R-:W4:Y:S08]  /*0070*/  LDC.64 R18, c[0x0][0x218] ;  /* 0x00008600ff127b82 */ /* 0x000f300000000a00 */
[----:B------:R-:W5:Y:S08]  /*0080*/  LDC.64 R20, c[0x0][0x220] ;  /* 0x00008800ff147b82 */ /* 0x000f700000000a00 */
[----:B------:R-:W5:Y:S01]  /*0090*/  LDC.64 R14, c[0x0][0x238] ;  /* 0x00008e00ff0e7b82 */ /* 0x000f620000000a00 */
[----:B-1----:R-:W-:-:S07]  /*00a0*/  SHF.L.U32 R0, R0, 0x1, RZ ;  /* 0x0000000100007819 */ /* 0x002fce00000006ff */
[----:B------:R-:W1:Y:S01]  /*00b0*/  LDC.64 R22, c[0x0][0x230] ;  /* 0x00008c00ff167b82 */ /* 0x000e620000000a00 */
[----:B------:R-:W-:-:S04]  /*00c0*/  LOP3.LUT R0, R0, 0x1fe, RZ, 0xc0, !PT ;  /* 0x000001fe00007812 */ /* 0x000fc800078ec0ff */
[----:B---3--:R-:W-:-:S04]  /*00d0*/  LEA R3, R3, R0, 0x9 ;  /* 0x0000000003037211 */ /* 0x008fc800078e48ff */
[C---:B------:R-:W-:Y:S01]  /*00e0*/  ISETP.GE.AND P0, PT, R3.reuse, 0x1b600, PT ;  /* 0x0001b6000300780c */ /* 0x040fe20003f06270 */
[----:B------:R-:W-:-:S05]  /*00f0*/  IMAD.HI R0, R3, -0x6a5fda97, R2 ;  /* 0x95a0256903007827 */ /* 0x000fca00078e0202 */
[----:B------:R-:W-:-:S04]  /*0100*/  SHF.R.U32.HI R7, RZ, 0x1f, R0 ;  /* 0x0000001fff077819 */ /* 0x000fc80000011600 */
[----:B------:R-:W-:-:S05]  /*0110*/  LEA.HI.SX32 R7, R0, R7, 0x18 ;  /* 0x0000000700077211 */ /* 0x000fca00078fc2ff */
[----:B------:R-:W-:Y:S02]  /*0120*/  IMAD R0, R7, -0x1b6, R3 ;  /* 0xfffffe4a07007824 */ /* 0x000fe400078e0203 */
[----:B------:R-:W3:Y:S02]  /*0130*/  LDC.64 R6, c[0x0][0x210] ;  /* 0x00008400ff067b82 */ /* 0x000ee40000000a00 */
[----:B--2---:R-:W-:-:S05]  /*0140*/  IMAD.WIDE R4, R0, 0x4, R4 ;  /* 0x0000000400047825 */ /* 0x004fca00078e0204 */
[----:B------:R2:W3:Y:S01]  /*0150*/  @!P0 LDG.E.EL.64 R8, desc[UR4][R4.64] ;  /* 0x0000000404088981 */ /* 0x0004e2000c2e1b00 */
[----:B------:R-:W-:Y:S02]  /*0160*/  CS2R R10, SRZ ;  /* 0x00000000000a7805 */ /* 0x000fe4000001ff00 */
[----:B------:R-:W-:Y:S01]  /*0170*/  CS2R R12, SRZ ;  /* 0x00000000000c7805 */ /* 0x000fe2000001ff00 */
[----:B----4-:R-:W-:-:S04]  /*0180*/  IMAD.WIDE R18, R0, 0x4, R18 ;  /* 0x0000000400127825 */ /* 0x010fc800078e0212 */
[C---:B-----5:R-:W-:Y:S01]  /*0190*/  IMAD.WIDE R20, R0.reuse, 0x4, R20 ;  /* 0x0000000400147825 */ /* 0x060fe200078e0214 */
[----:B------:R4:W5:Y:S01]  /*01a0*/  @!P0 LDG.E.EL.64 R10, desc[UR4][R18.64] ;  /* 0x00000004120a8981 */ /* 0x000962000c2e1b00 */
[----:B--2---:R-:W-:Y:S02]  /*01b0*/  CS2R R4, SRZ ;  /* 0x0000000000047805 */ /* 0x004fe4000001ff00 */
[----:B0-----:R-:W-:-:S04]  /*01c0*/  IMAD.WIDE R24, R0, 0x4, R14 ;  /* 0x0000000400187825 */ /* 0x001fc800078e020e */
[----:B---3--:R-:W-:Y:S01]  /*01d0*/  IMAD.WIDE R6, R3, 0x4, R6 ;  /* 0x0000000403067825 */ /* 0x008fe200078e0206 */
[----:B------:R-:W2:Y:S04]  /*01e0*/  @!P0 LDG.E.EL.64 R4, desc[UR4][R20.64] ;  /* 0x0000000414048981 */ /* 0x000ea8000c2e1b00 */
[----:B------:R-:W5:Y:S01]  /*01f0*/  @!P0 LDG.E.64 R12, desc[UR4][R6.64] ;  /* 0x00000004060c8981 */ /* 0x000f62000c1e1b00 */
[----:B------:R-:W-:Y:S02]  /*0200*/  CS2R R14, SRZ ;  /* 0x00000000000e7805 */ /* 0x000fe4000001ff00 */
[----:B------:R-:W-:Y:S01]  /*0210*/  CS2R R16, SRZ ;  /* 0x0000000000107805 */ /* 0x000fe2000001ff00 */
[----:B-1----:R-:W-:-:S05]  /*0220*/  IMAD.WIDE R22, R0, 0x4, R22 ;  /* 0x0000000400167825 */ /* 0x002fca00078e0216 */
[----:B------:R-:W3:Y:S04]  /*0230*/  @!P0 LDG.E.EL.64 R14, desc[UR4][R22.64] ;  /* 0x00000004160e8981 */ /* 0x000ee8000c2e1b00 */
[----:B------:R-:W3:Y:S01]  /*0240*/  @!P0 LDG.E.EL.64 R16, desc[UR4][R24.64] ;  /* 0x0000000418108981 */ /* 0x000ee2000c2e1b00 */
[----:B----4-:R-:W-:Y:S01]  /*0250*/  MOV R19, 0x3e800000 ;  /* 0x3e80000000137802 */ /* 0x010fe20000000f00 */
[----:B------:R-:W-:Y:S01]  /*0260*/  FADD R8, R8, 9.9999997473787516356e-06 ;  /* 0x3727c5ac08087421 */ /* 0x000fe20000000000 */
[----:B------:R-:W-:-:S03]  /*0270*/  FADD R9, R9, 9.9999997473787516356e-06 ;  /* 0x3727c5ac09097421 */ /* 0x000fc60000000000 */
[----:B------:R-:W0:Y:S08]  /*0280*/  MUFU.SQRT R0, R8 ;  /* 0x0000000800007308 */ /* 0x000e300000002000 */
[----:B------:R-:W1:Y:S01]  /*0290*/  MUFU.SQRT R2, R9 ;  /* 0x0000000900027308 */ /* 0x000e620000002000 */
[C---:B0-----:R-:W-:Y:S02]  /*02a0*/  FSETP.GT.AND P1, PT, R0.reuse, 8.50705917302346158658e+37, PT ;  /* 0x7e8000000000780b */ /* 0x041fe40003f24000 */
[----:B------:R-:W-:-:S02]  /*02b0*/  FSETP.GEU.AND P3, PT, R0, 1.175494350822287508e-38, PT ;  /* 0x008000000000780b */ /* 0x000fc40003f6e000 */
[C---:B-1----:R-:W-:Y:S02]  /*02c0*/  FSETP.GT.AND P2, PT, R2.reuse, 8.50705917302346158658e+37, PT ;  /* 0x7e8000000200780b */ /* 0x042fe40003f44000 */
[----:B------:R-:W-:-:S07]  /*02d0*/  FSETP.GEU.AND P4, PT, R2, 1.175494350822287508e-38, PT ;  /* 0x008000000200780b */ /* 0x000fce0003f8e000 */
[----:B------:R-:W-:-:S04]  /*02e0*/  @P1 FMUL R0, R0, 0.25 ;  /* 0x3e80000000001820 */ /* 0x000fc80000400000 */
[----:B------:R-:W-:Y:S01]  /*02f0*/  @!P3 FMUL R0, R0, 16777216 ;  /* 0x4b8000000000b820 */ /* 0x000fe20000400000 */
[----:B------:R-:W-:-:S04]  /*0300*/  @P2 FMUL R2, R2, 0.25 ;  /* 0x3e80000002022820 */ /* 0x000fc80000400000 */
[----:B------:R-:W-:Y:S01]  /*0310*/  @!P4 FMUL R2, R2, 16777216 ;  /* 0x4b8000000202c820 */ /* 0x000fe20000400000 */
[----:B------:R-:W0:Y:S01]  /*0320*/  MUFU.RCP R0, R0 ;  /* 0x0000000000007308 */ /* 0x000e220000001000 */
[----:B------:R-:W-:-:S07]  /*0330*/  FSEL R9, R19, 1, P1 ;  /* 0x3f80000013097808 */ /* 0x000fce0000800000 */
[----:B------:R-:W1:Y:S01]  /*0340*/  MUFU.RCP R2, R2 ;  /* 0x0000000200027308 */ /* 0x000e620000001000 */
[----:B------:R-:W-:Y:S01]  /*0350*/  FSEL R19, R19, 1, P2 ;  /* 0x3f80000013137808 */ /* 0x000fe20001000000 */
[----:B------:R-:W-:Y:S01]  /*0360*/  @!P3 FMUL R9, R9, 16777216 ;  /* 0x4b8000000909b820 */ /* 0x000fe20000400000 */
[----:B-----5:R-:W-:Y:S01]  /*0370*/  FADD R10, R10, R12 ;  /* 0x0000000c0a0a7221 */ /* 0x020fe20000000000 */
[----:B------:R-:W-:Y:S02]  /*0380*/  FADD R11, R11, R13 ;  /* 0x0000000d0b0b7221 */ /* 0x000fe40000000000 */
[----:B------:R-:W-:Y:S01]  /*0390*/  @!P4 FMUL R19, R19, 16777216 ;  /* 0x4b8000001313c820 */ /* 0x000fe20000400000 */
[----:B0-----:R-:W-:Y:S01]  /*03a0*/  FMUL R9, R0, R9 ;  /* 0x0000000900097220 */ /* 0x001fe20000400000 */
[----:B--2---:R-:W-:Y:S01]  /*03b0*/  FADD R4, R10, -R4 ;  /* 0x800000040a047221 */ /* 0x004fe20000000000 */
[----:B------:R-:W-:-:S03]  /*03c0*/  FADD R5, R11, -R5 ;  /* 0x800000050b057221 */ /* 0x000fc60000000000 */
[----:B------:R-:W-:Y:S01]  /*03d0*/  FMUL R9, R4, R9 ;  /* 0x0000000904097220 */ /* 0x000fe20000400000 */
[----:B-1----:R-:W-:-:S03]  /*03e0*/  FMUL R0, R2, R19 ;  /* 0x0000001302007220 */ /* 0x002fc60000400000 */
[----:B---3--:R-:W-:Y:S01]  /*03f0*/  FFMA R9, R9, R14, R16 ;  /* 0x0000000e09097223 */ /* 0x008fe20000000010 */
[----:B------:R-:W-:Y:S02]  /*0400*/  FMUL R0, R5, R0 ;  /* 0x0000000005007220 */ /* 0x000fe40000400000 */
[----:B------:R-:W0:Y:S02]  /*0410*/  LDC.64 R4, c[0x0][0x240] ;  /* 0x00009000ff047b82 */ /* 0x000e240000000a00 */
[----:B------:R-:W-:Y:S01]  /*0420*/  FFMA R0, R0, R15, R17 ;  /* 0x0000000f00007223 */ /* 0x000fe20000000011 */
[----:B------:R-:W-:-:S04]  /*0430*/  FSETP.GTU.AND P1, PT, R9, RZ, PT ;  /* 0x000000ff0900720b */ /* 0x000fc80003f2c000 */
[C---:B------:R-:W-:Y:S02]  /*0440*/  FSETP.GTU.AND P2, PT, R0.reuse, RZ, PT ;  /* 0x000000ff0000720b */ /* 0x040fe40003f4c000 */
[----:B------:R-:W-:Y:S02]  /*0450*/  FSEL R8, R9, RZ, P1 ;  /* 0x000000ff09087208 */ /* 0x000fe40000800000 */
[----:B------:R-:W-:Y:S02]  /*0460*/  FSEL R9, R0, RZ, P2 ;  /* 0x000000ff00097208 */ /* 0x000fe40001000000 */
[C---:B------:R-:W-:Y:S02]  /*0470*/  FSETP.GEU.AND P1, PT, R8.reuse, 6, PT ;  /* 0x40c000000800780b */ /* 0x040fe40003f2e000 */
[----:B------:R-:W-:Y:S01]  /*0480*/  FSETP.GEU.AND P2, PT, R9, 6, PT ;  /* 0x40c000000900780b */ /* 0x000fe20003f4e000 */
[----:B------:R1:W-:Y:S01]  /*0490*/  @!P0 STG.E.64 desc[UR4][R6.64], R10 ;  /* 0x0000000a06008986 */ /* 0x0003e2000c101b04 */
[----:B------:R-:W-:-:S02]  /*04a0*/  FSETP.NAN.AND P3, PT, R8, R8, PT ;  /* 0x000000080800720b */ /* 0x000fc40003f68000 */
[----:B------:R-:W-:Y:S01]  /*04b0*/  FSETP.NAN.AND P4, PT, R9, R9, PT ;  /* 0x000000090900720b */ /* 0x000fe20003f88000 */
[----:B0-----:R-:W-:-:S06]  /*04c0*/  IMAD.WIDE R2, R3, 0x4, R4 ;  /* 0x0000000403027825 */ /* 0x001fcc00078e0204 */
[----:B------:R-:W-:Y:S02]  /*04d0*/  @P1 SEL R8, R8, 0x40c00000, P3 ;  /* 0x40c0000008081807 */ /* 0x000fe40001800000 */
[----:B------:R-:W-:Y:S01]  /*04e0*/  @P2 SEL R9, R9, 0x40c00000, P4 ;  /* 0x40c0000009092807 */ /* 0x000fe20002000000 */
[----:B------:R-:W-:Y:S06]  /*04f0*/  @P0 EXIT ;  /* 0x000000000000094d */ /* 0x000fec0003800000 */
[----:B------:R-:W-:Y:S01]  /*0500*/  STG.E.64 desc[UR4][R2.64], R8 ;  /* 0x0000000802007986 */ /* 0x000fe2000c101b04 */
[----:B------:R-:W-:Y:S05]  /*0510*/  EXIT ;  /* 0x000000000000794d */ /* 0x000fea0003800000 */
.L_x_0:
[----:B------:R-:W-:-:S00]  /*0520*/  BRA `(.L_x_0) ;  /* 0xfffffffc00fc7947 */ /* 0x000fc0000383ffff */
[----:B------:R-:W-:-:S00]  /*0530*/  NOP ;  /* 0x0000000000007918 */ /* 0x000fc00000000000 */
        /* <DEDUP_REMOVED lines=12> */
.L_x_1:


//--------------------- .nv.global.init           --------------------------
	.section	.nv.global.init,"aw",@progbits
.nv.global.init:
	.type		_$_str,@object
	.size		_$_str,(_$_str_$_2 - _$_str)
_$_str:
        /*0000*/ 	.byte	0x5f, 0x5f, 0x43, 0x55, 0x44, 0x41, 0x5f, 0x46, 0x54, 0x5a, 0x00
	.type		_$_str_$_2,@object
	.size		_$_str_$_2,(.L_1 - _$_str_$_2)
_$_str_$_2:
        /*000b*/ 	.byte	0x5f, 0x5f, 0x43, 0x55, 0x44, 0x41, 0x5f, 0x50, 0x52, 0x45, 0x43, 0x5f, 0x53, 0x51, 0x52, 0x54
        /*001b*/ 	.byte	0x00
.L_1:


//--------------------- .nv.constant0.triton_poi_fused__native_batch_norm_legit_no_training_convolution_hardtanh_32 --------------------------
	.section	.nv.constant0.triton_poi_fused__native_batch_norm_legit_no_training_convolution_hardtanh_32,"a",@progbits
	.sectionflags	@""
	.align	4
.nv.constant0.triton_poi_fused__native_batch_norm_legit_no_training_convolution_hardtanh_32:
	.zero		588
